//
// Generated by NVIDIA NVVM Compiler
//
// Compiler Build ID: CL-36424714
// Cuda compilation tools, release 13.0, V13.0.88
// Based on NVVM 20.0.0
//

.version 9.0
.target sm_100
.address_size 64

	// .globl	_Z13mandel_kernelffffiiimPi

.visible .entry _Z13mandel_kernelffffiiimPi(
	.param .f32 _Z13mandel_kernelffffiiimPi_param_0,
	.param .f32 _Z13mandel_kernelffffiiimPi_param_1,
	.param .f32 _Z13mandel_kernelffffiiimPi_param_2,
	.param .f32 _Z13mandel_kernelffffiiimPi_param_3,
	.param .u32 _Z13mandel_kernelffffiiimPi_param_4,
	.param .u32 _Z13mandel_kernelffffiiimPi_param_5,
	.param .u32 _Z13mandel_kernelffffiiimPi_param_6,
	.param .u64 _Z13mandel_kernelffffiiimPi_param_7,
	.param .u64 .ptr .align 1 _Z13mandel_kernelffffiiimPi_param_8
)
{
	.reg .pred 	%p<7>;
	.reg .b32 	%r<21>;
	.reg .b32 	%f<20>;
	.reg .b64 	%rd<8>;

	ld.param.f32 	%f9, [_Z13mandel_kernelffffiiimPi_param_0];
	ld.param.f32 	%f10, [_Z13mandel_kernelffffiiimPi_param_1];
	ld.param.f32 	%f11, [_Z13mandel_kernelffffiiimPi_param_2];
	ld.param.f32 	%f12, [_Z13mandel_kernelffffiiimPi_param_3];
	ld.param.u32 	%r6, [_Z13mandel_kernelffffiiimPi_param_4];
	ld.param.u32 	%r7, [_Z13mandel_kernelffffiiimPi_param_5];
	ld.param.u32 	%r8, [_Z13mandel_kernelffffiiimPi_param_6];
	ld.param.u64 	%rd2, [_Z13mandel_kernelffffiiimPi_param_7];
	ld.param.u64 	%rd3, [_Z13mandel_kernelffffiiimPi_param_8];
	mov.u32 	%r10, %ctaid.x;
	mov.u32 	%r11, %ntid.x;
	mov.u32 	%r12, %tid.x;
	mad.lo.s32 	%r1, %r10, %r11, %r12;
	mov.u32 	%r13, %ctaid.y;
	mov.u32 	%r14, %ntid.y;
	mov.u32 	%r15, %tid.y;
	mad.lo.s32 	%r16, %r13, %r14, %r15;
	setp.ge.s32 	%p1, %r1, %r7;
	setp.ge.s32 	%p2, %r16, %r8;
	or.pred  	%p3, %p1, %p2;
	@%p3 bra 	$L__BB0_6;
	cvta.to.global.u64 	%rd4, %rd3;
	cvt.rn.f32.s32 	%f13, %r1;
	fma.rn.f32 	%f1, %f11, %f13, %f9;
	cvt.rn.f32.u32 	%f14, %r16;
	fma.rn.f32 	%f2, %f12, %f14, %f10;
	cvt.u64.u32 	%rd5, %r16;
	mad.lo.s64 	%rd1, %rd2, %rd5, %rd4;
	setp.lt.s32 	%p4, %r6, 1;
	mov.b32 	%r20, 0;
	@%p4 bra 	$L__BB0_5;
	mov.b32 	%r19, 0;
	mov.f32 	%f18, %f2;
	mov.f32 	%f19, %f1;
$L__BB0_3:
	mul.f32 	%f5, %f19, %f19;
	mul.f32 	%f6, %f18, %f18;
	add.f32 	%f15, %f5, %f6;
	setp.gt.f32 	%p5, %f15, 0f40800000;
	mov.u32 	%r20, %r19;
	@%p5 bra 	$L__BB0_5;
	sub.f32 	%f16, %f5, %f6;
	add.f32 	%f17, %f19, %f19;
	add.f32 	%f19, %f1, %f16;
	fma.rn.f32 	%f18, %f17, %f18, %f2;
	add.s32 	%r19, %r19, 1;
	setp.ne.s32 	%p6, %r19, %r6;
	mov.u32 	%r20, %r6;
	@%p6 bra 	$L__BB0_3;
$L__BB0_5:
	mul.wide.s32 	%rd6, %r1, 4;
	add.s64 	%rd7, %rd1, %rd6;
	st.global.u32 	[%rd7], %r20;
$L__BB0_6:
	ret;

}


// ===== COMPILED SASS (sm_100) =====

	.target	sm_100

	.elftype	@"ET_EXEC"


//--------------------- .note.nv.tkinfo           --------------------------
	.section	.note.nv.tkinfo,"",@"SHT_NOTE"
	.sectionflags	@"SHF_NOTE_NV_TKINFO"
	.tkinfo
        /*0018*/ 	.word	0x00000002
        /*0030*/ 	.string	""
        /*0030*/ 	.string	"ptxas"
        /*0030*/ 	.string	"Cuda compilation tools, release 13.0, V13.0.88"
        /*0030*/ 	.string	"Build cuda_13.0.r13.0/compiler.36424714_0"
        /*0030*/ 	.string	"-arch sm_100 -m 64 "



//--------------------- .note.nv.cuinfo           --------------------------
	.section	.note.nv.cuinfo,"",@"SHT_NOTE"
	.sectionflags	@"SHF_NOTE_NV_CUINFO"
        /*0018*/ 	.short	0x0002
        /*001a*/ 	.short	0x0064
        /*001c*/ 	.short	0x0082
	.zero		2


//--------------------- .nv.info                  --------------------------
	.section	.nv.info,"",@"SHT_CUDA_INFO"
	.align	4


	//----- nvinfo : EIATTR_REGCOUNT
	.align		4
        /*0000*/ 	.byte	0x04, 0x2f
        /*0002*/ 	.short	(.L_1 - .L_0)
	.align		4
.L_0:
        /*0004*/ 	.word	index@(_Z13mandel_kernelffffiiimPi)
        /*0008*/ 	.word	0x00000014


	//----- nvinfo : EIATTR_FRAME_SIZE
	.align		4
.L_1:
        /*000c*/ 	.byte	0x04, 0x11
        /*000e*/ 	.short	(.L_3 - .L_2)
	.align		4
.L_2:
        /*0010*/ 	.word	index@(_Z13mandel_kernelffffiiimPi)
        /*0014*/ 	.word	0x00000000


	//----- nvinfo : EIATTR_MIN_STACK_SIZE
	.align		4
.L_3:
        /*0018*/ 	.byte	0x04, 0x12
        /*001a*/ 	.short	(.L_5 - .L_4)
	.align		4
.L_4:
        /*001c*/ 	.word	index@(_Z13mandel_kernelffffiiimPi)
        /*0020*/ 	.word	0x00000000
.L_5:


//--------------------- .nv.compat                --------------------------
	.section	.nv.compat,"",@"SHT_CUDA_COMPAT_INFO"
	.align	4
        /*0000*/ 	.byte	0x02, 0x09, 0x00, 0x00, 0x02, 0x02, 0x01, 0x00, 0x02, 0x05, 0x05, 0x00, 0x03, 0x07, 0x01, 0x01
        /*0010*/ 	.byte	0x02, 0x03, 0x00, 0x00, 0x02, 0x06, 0x01, 0x00, 0x04, 0x0b, 0x08, 0x00, 0x01, 0x00, 0x00, 0x00
        /*0020*/ 	.byte	0x00, 0x00, 0x00, 0x00


//--------------------- .nv.info._Z13mandel_kernelffffiiimPi --------------------------
	.section	.nv.info._Z13mandel_kernelffffiiimPi,"",@"SHT_CUDA_INFO"
	.sectionflags	@""
	.align	4


	//----- nvinfo : EIATTR_CUDA_API_VERSION
	.align		4
        /*0000*/ 	.byte	0x04, 0x37
        /*0002*/ 	.short	(.L_7 - .L_6)
.L_6:
        /*0004*/ 	.word	0x00000082


	//----- nvinfo : EIATTR_KPARAM_INFO
	.align		4
.L_7:
        /*0008*/ 	.byte	0x04, 0x17
        /*000a*/ 	.short	(.L_9 - .L_8)
.L_8:
        /*000c*/ 	.word	0x00000000
        /*0010*/ 	.short	0x0008
        /*0012*/ 	.short	0x0028
        /*0014*/ 	.byte	0x00, 0xf5, 0x21, 0x00


	//----- nvinfo : EIATTR_KPARAM_INFO
	.align		4
.L_9:
        /*0018*/ 	.byte	0x04, 0x17
        /*001a*/ 	.short	(.L_11 - .L_10)
.L_10:
        /*001c*/ 	.word	0x00000000
        /*0020*/ 	.short	0x0007
        /*0022*/ 	.short	0x0020
        /*0024*/ 	.byte	0x00, 0xf0, 0x21, 0x00


	//----- nvinfo : EIATTR_KPARAM_INFO
	.align		4
.L_11:
        /*0028*/ 	.byte	0x04, 0x17
        /*002a*/ 	.short	(.L_13 - .L_12)
.L_12:
        /*002c*/ 	.word	0x00000000
        /*0030*/ 	.short	0x0006
        /*0032*/ 	.short	0x0018
        /*0034*/ 	.byte	0x00, 0xf0, 0x11, 0x00


	//----- nvinfo : EIATTR_KPARAM_INFO
	.align		4
.L_13:
        /*0038*/ 	.byte	0x04, 0x17
        /*003a*/ 	.short	(.L_15 - .L_14)
.L_14:
        /*003c*/ 	.word	0x00000000
        /*0040*/ 	.short	0x0005
        /*0042*/ 	.short	0x0014
        /*0044*/ 	.byte	0x00, 0xf0, 0x11, 0x00


	//----- nvinfo : EIATTR_KPARAM_INFO
	.align		4
.L_15:
        /*0048*/ 	.byte	0x04, 0x17
        /*004a*/ 	.short	(.L_17 - .L_16)
.L_16:
        /*004c*/ 	.word	0x00000000
        /*0050*/ 	.short	0x0004
        /*0052*/ 	.short	0x0010
        /*0054*/ 	.byte	0x00, 0xf0, 0x11, 0x00


	//----- nvinfo : EIATTR_KPARAM_INFO
	.align		4
.L_17:
        /*0058*/ 	.byte	0x04, 0x17
        /*005a*/ 	.short	(.L_19 - .L_18)
.L_18:
        /*005c*/ 	.word	0x00000000
        /*0060*/ 	.short	0x0003
        /*0062*/ 	.short	0x000c
        /*0064*/ 	.byte	0x00, 0xf0, 0x11, 0x00


	//----- nvinfo : EIATTR_KPARAM_INFO
	.align		4
.L_19:
        /*0068*/ 	.byte	0x04, 0x17
        /*006a*/ 	.short	(.L_21 - .L_20)
.L_20:
        /*006c*/ 	.word	0x00000000
        /*0070*/ 	.short	0x0002
        /*0072*/ 	.short	0x0008
        /*0074*/ 	.byte	0x00, 0xf0, 0x11, 0x00


	//----- nvinfo : EIATTR_KPARAM_INFO
	.align		4
.L_21:
        /*0078*/ 	.byte	0x04, 0x17
        /*007a*/ 	.short	(.L_23 - .L_22)
.L_22:
        /*007c*/ 	.word	0x00000000
        /*0080*/ 	.short	0x0001
        /*0082*/ 	.short	0x0004
        /*0084*/ 	.byte	0x00, 0xf0, 0x11, 0x00


	//----- nvinfo : EIATTR_KPARAM_INFO
	.align		4
.L_23:
        /*0088*/ 	.byte	0x04, 0x17
        /*008a*/ 	.short	(.L_25 - .L_24)
.L_24:
        /*008c*/ 	.word	0x00000000
        /*0090*/ 	.short	0x0000
        /*0092*/ 	.short	0x0000
        /*0094*/ 	.byte	0x00, 0xf0, 0x11, 0x00


	//----- nvinfo : EIATTR_SPARSE_MMA_MASK
	.align		4
.L_25:
        /*0098*/ 	.byte	0x03, 0x50
        /*009a*/ 	.short	0x0000


	//----- nvinfo : EIATTR_MAXREG_COUNT
	.align		4
        /*009c*/ 	.byte	0x03, 0x1b
        /*009e*/ 	.short	0x00ff


	//----- nvinfo : EIATTR_MERCURY_ISA_VERSION
	.align		4
        /*00a0*/ 	.byte	0x03, 0x5f
        /*00a2*/ 	.short	0x0101


	//----- nvinfo : EIATTR_VRC_CTA_INIT_COUNT
	.align		4
        /*00a4*/ 	.byte	0x02, 0x4a
	.zero		1
	.zero		1


	//----- nvinfo : EIATTR_EXIT_INSTR_OFFSETS
	.align		4
        /*00a8*/ 	.byte	0x04, 0x1c
        /*00aa*/ 	.short	(.L_27 - .L_26)


	//   ....[0]....
.L_26:
        /*00ac*/ 	.word	0x000000d0


	//   ....[1]....
        /*00b0*/ 	.word	0x00000340


	//----- nvinfo : EIATTR_CRS_STACK_SIZE
	.align		4
.L_27:
        /*00b4*/ 	.byte	0x04, 0x1e
        /*00b6*/ 	.short	(.L_29 - .L_28)
.L_28:
        /*00b8*/ 	.word	0x00000000


	//----- nvinfo : EIATTR_CBANK_PARAM_SIZE
	.align		4
.L_29:
        /*00bc*/ 	.byte	0x03, 0x19
        /*00be*/ 	.short	0x0030


	//----- nvinfo : EIATTR_PARAM_CBANK
	.align		4
        /*00c0*/ 	.byte	0x04, 0x0a
        /*00c2*/ 	.short	(.L_31 - .L_30)
	.align		4
.L_30:
        /*00c4*/ 	.word	index@(.nv.constant0._Z13mandel_kernelffffiiimPi)
        /*00c8*/ 	.short	0x0380
        /*00ca*/ 	.short	0x0030


	//----- nvinfo : EIATTR_SW_WAR
	.align		4
.L_31:
        /*00cc*/ 	.byte	0x04, 0x36
        /*00ce*/ 	.short	(.L_33 - .L_32)
.L_32:
        /*00d0*/ 	.word	0x00000008
.L_33:


//--------------------- .nv.callgraph             --------------------------
	.section	.nv.callgraph,"",@"SHT_CUDA_CALLGRAPH"
	.align	4
	.sectionentsize	8
	.align		4
        /*0000*/ 	.word	0x00000000
	.align		4
        /*0004*/ 	.word	0xffffffff
	.align		4
        /*0008*/ 	.word	0x00000000
	.align		4
        /*000c*/ 	.word	0xfffffffe
	.align		4
        /*0010*/ 	.word	0x00000000
	.align		4
        /*0014*/ 	.word	0xfffffffd
	.align		4
        /*0018*/ 	.word	0x00000000
	.align		4
        /*001c*/ 	.word	0xfffffffc


//--------------------- .text._Z13mandel_kernelffffiiimPi --------------------------
	.section	.text._Z13mandel_kernelffffiiimPi,"ax",@progbits
	.align	128
        .global         _Z13mandel_kernelffffiiimPi
        .type           _Z13mandel_kernelffffiiimPi,@function
        .size           _Z13mandel_kernelffffiiimPi,(.L_x_4 - _Z13mandel_kernelffffiiimPi)
        .other          _Z13mandel_kernelffffiiimPi,@"STO_CUDA_ENTRY STV_DEFAULT"
_Z13mandel_kernelffffiiimPi:
.text._Z13mandel_kernelffffiiimPi:
[----:B------:R-:W-:Y:S01]  /*0000*/  LDC R1, c[0x0][0x37c] ;  /* 0x0000df00ff017b82 */ /* 0x000fe20000000800 */
[----:B------:R-:W0:Y:S07]  /*0010*/  S2R R2, SR_TID.Y ;  /* 0x0000000000027919 */ /* 0x000e2e0000002200 */
[----:B------:R-:W1:Y:S01]  /*0020*/  LDC R7, c[0x0][0x360] ;  /* 0x0000d800ff077b82 */ /* 0x000e620000000800 */
[----:B------:R-:W2:Y:S01]  /*0030*/  LDCU UR6, c[0x0][0x398] ;  /* 0x00007300ff0677ac */ /* 0x000ea20008000800 */
[----:B------:R-:W1:Y:S01]  /*0040*/  S2R R0, SR_TID.X ;  /* 0x0000000000007919 */ /* 0x000e620000002100 */
[----:B------:R-:W3:Y:S05]  /*0050*/  LDCU UR7, c[0x0][0x394] ;  /* 0x00007280ff0777ac */ /* 0x000eea0008000800 */
[----:B------:R-:W0:Y:S08]  /*0060*/  S2UR UR5, SR_CTAID.Y ;  /* 0x00000000000579c3 */ /* 0x000e300000002600 */
[----:B------:R-:W0:Y:S08]  /*0070*/  LDC R5, c[0x0][0x364] ;  /* 0x0000d900ff057b82 */ /* 0x000e300000000800 */
[----:B------:R-:W1:Y:S01]  /*0080*/  S2UR UR4, SR_CTAID.X ;  /* 0x00000000000479c3 */ /* 0x000e620000002500 */
[----:B0-----:R-:W-:-:S05]  /*0090*/  IMAD R5, R5, UR5, R2 ;  /* 0x0000000505057c24 */ /* 0x001fca000f8e0202 */
[----:B--2---:R-:W-:Y:S01]  /*00a0*/  ISETP.GE.AND P0, PT, R5, UR6, PT ;  /* 0x0000000605007c0c */ /* 0x004fe2000bf06270 */
[----:B-1----:R-:W-:-:S05]  /*00b0*/  IMAD R7, R7, UR4, R0 ;  /* 0x0000000407077c24 */ /* 0x002fca000f8e0200 */
[----:B---3--:R-:W-:-:S13]  /*00c0*/  ISETP.GE.OR P0, PT, R7, UR7, P0 ;  /* 0x0000000707007c0c */ /* 0x008fda0008706670 */
[----:B------:R-:W-:Y:S05]  /*00d0*/  @P0 EXIT ;  /* 0x000000000000094d */ /* 0x000fea0003800000 */
[----:B------:R-:W0:Y:S01]  /*00e0*/  LDCU UR8, c[0x0][0x390] ;  /* 0x00007200ff0877ac */ /* 0x000e220008000800 */
[----:B------:R-:W1:Y:S01]  /*00f0*/  LDC.64 R2, c[0x0][0x3a8] ;  /* 0x0000ea00ff027b82 */ /* 0x000e620000000a00 */
[----:B------:R-:W-:Y:S01]  /*0100*/  I2FP.F32.U32 R0, R5 ;  /* 0x0000000500007245 */ /* 0x000fe20000201000 */
[----:B------:R-:W1:Y:S01]  /*0110*/  LDCU.64 UR6, c[0x0][0x3a0] ;  /* 0x00007400ff0677ac */ /* 0x000e620008000a00 */
[----:B------:R-:W-:Y:S01]  /*0120*/  I2FP.F32.S32 R9, R7 ;  /* 0x0000000700097245 */ /* 0x000fe20000201400 */
[----:B------:R-:W2:Y:S04]  /*0130*/  LDCU.64 UR4, c[0x0][0x358] ;  /* 0x00006b00ff0477ac */ /* 0x000ea80008000a00 */
[----:B------:R-:W3:Y:S08]  /*0140*/  LDC.64 R12, c[0x0][0x380] ;  /* 0x0000e000ff0c7b82 */ /* 0x000ef00000000a00 */
[----:B------:R-:W3:Y:S01]  /*0150*/  LDC.64 R10, c[0x0][0x388] ;  /* 0x0000e200ff0a7b82 */ /* 0x000ee20000000a00 */
[----:B0-----:R-:W-:Y:S01]  /*0160*/  UISETP.GE.AND UP0, UPT, UR8, 0x1, UPT ;  /* 0x000000010800788c */ /* 0x001fe2000bf06270 */
[----:B-1----:R-:W-:-:S04]  /*0170*/  IMAD.WIDE.U32 R2, R5, UR6, R2 ;  /* 0x0000000605027c25 */ /* 0x002fc8000f8e0002 */
[----:B------:R-:W-:Y:S02]  /*0180*/  IMAD R5, R5, UR7, R3 ;  /* 0x0000000705057c24 */ /* 0x000fe4000f8e0203 */
[----:B---3--:R-:W-:Y:S01]  /*0190*/  FFMA R0, R0, R11, R13 ;  /* 0x0000000b00007223 */ /* 0x008fe2000000000d */
[----:B------:R-:W-:Y:S02]  /*01a0*/  HFMA2 R11, -RZ, RZ, 0, 0 ;  /* 0x00000000ff0b7431 */ /* 0x000fe400000001ff */
[----:B------:R-:W-:Y:S01]  /*01b0*/  FFMA R9, R9, R10, R12 ;  /* 0x0000000a09097223 */ /* 0x000fe2000000000c */
[----:B--2---:R-:W-:Y:S06]  /*01c0*/  BRA.U !UP0, `(.L_x_0) ;  /* 0x0000000108507547 */ /* 0x004fec000b800000 */
[----:B------:R-:W-:Y:S01]  /*01d0*/  BSSY.RECONVERGENT B0, `(.L_x_0) ;  /* 0x0000013000007945 */ /* 0x000fe20003800200 */
[----:B------:R-:W-:Y:S01]  /*01e0*/  MOV R11, RZ ;  /* 0x000000ff000b7202 */ /* 0x000fe20000000f00 */
[----:B------:R-:W0:Y:S01]  /*01f0*/  LDCU UR6, c[0x0][0x390] ;  /* 0x00007200ff0677ac */ /* 0x000e220008000800 */
[----:B------:R-:W-:Y:S02]  /*0200*/  MOV R13, R0 ;  /* 0x00000000000d7202 */ /* 0x000fe40000000f00 */
[----:B------:R-:W-:Y:S01]  /*0210*/  MOV R6, R9 ;  /* 0x0000000900067202 */ /* 0x000fe20000000f00 */
[----:B------:R-:W1:Y:S06]  /*0220*/  LDCU UR7, c[0x0][0x390] ;  /* 0x00007200ff0777ac */ /* 0x000e6c0008000800 */
.L_x_2:
[----:B------:R-:W-:Y:S01]  /*0230*/  FMUL R8, R6, R6 ;  /* 0x0000000606087220 */ /* 0x000fe20000400000 */
[----:B------:R-:W-:-:S04]  /*0240*/  FMUL R17, R13, R13 ;  /* 0x0000000d0d117220 */ /* 0x000fc80000400000 */
[----:B------:R-:W-:-:S05]  /*0250*/  FADD R10, R8, R17 ;  /* 0x00000011080a7221 */ /* 0x000fca0000000000 */
[----:B------:R-:W-:-:S13]  /*0260*/  FSETP.GT.AND P0, PT, R10, 4, PT ;  /* 0x408000000a00780b */ /* 0x000fda0003f04000 */
[----:B------:R-:W-:Y:S05]  /*0270*/  @P0 BRA `(.L_x_1) ;  /* 0x0000000000200947 */ /* 0x000fea0003800000 */
[----:B------:R-:W-:Y:S01]  /*0280*/  IADD3 R11, PT, PT, R11, 0x1, RZ ;  /* 0x000000010b0b7810 */ /* 0x000fe20007ffe0ff */
[----:B------:R-:W-:Y:S01]  /*0290*/  FADD R15, R6, R6 ;  /* 0x00000006060f7221 */ /* 0x000fe20000000000 */
[----:B------:R-:W-:Y:S02]  /*02a0*/  FADD R6, R8, -R17 ;  /* 0x8000001108067221 */ /* 0x000fe40000000000 */
[----:B-1----:R-:W-:Y:S01]  /*02b0*/  ISETP.NE.AND P0, PT, R11, UR7, PT ;  /* 0x000000070b007c0c */ /* 0x002fe2000bf05270 */
[----:B------:R-:W-:Y:S01]  /*02c0*/  FFMA R13, R15, R13, R0 ;  /* 0x0000000d0f0d7223 */ /* 0x000fe20000000000 */
[----:B------:R-:W-:-:S11]  /*02d0*/  FADD R6, R9, R6 ;  /* 0x0000000609067221 */ /* 0x000fd60000000000 */
[----:B------:R-:W-:Y:S05]  /*02e0*/  @P0 BRA `(.L_x_2) ;  /* 0xfffffffc00d00947 */ /* 0x000fea000383ffff */
[----:B0-----:R-:W-:-:S07]  /*02f0*/  MOV R11, UR6 ;  /* 0x00000006000b7c02 */ /* 0x001fce0008000f00 */
.L_x_1:
[----:B01----:R-:W-:Y:S05]  /*0300*/  BSYNC.RECONVERGENT B0 ;  /* 0x0000000000007941 */ /* 0x003fea0003800200 */
.L_x_0:
[----:B------:R-:W-:-:S05]  /*0310*/  MOV R4, R2 ;  /* 0x0000000200047202 */ /* 0x000fca0000000f00 */
[----:B------:R-:W-:-:S05]  /*0320*/  IMAD.WIDE R2, R7, 0x4, R4 ;  /* 0x0000000407027825 */ /* 0x000fca00078e0204 */
[----:B------:R-:W-:Y:S01]  /*0330*/  STG.E desc[UR4][R2.64], R11 ;  /* 0x0000000b02007986 */ /* 0x000fe2000c101904 */
[----:B------:R-:W-:Y:S05]  /*0340*/  EXIT ;  /* 0x000000000000794d */ /* 0x000fea0003800000 */
.L_x_3:
[----:B------:R-:W-:-:S00]  /*0350*/  BRA `(.L_x_3) ;  /* 0xfffffffc00fc7947 */ /* 0x000fc0000383ffff */
[----:B------:R-:W-:-:S00]  /*0360*/  NOP ;  /* 0x0000000000007918 */ /* 0x000fc00000000000 */
        /* <DEDUP_REMOVED lines=9> */
.L_x_4:


//--------------------- .nv.shared.reserved.0     --------------------------
	.section	.nv.shared.reserved.0,"aw",@nobits
	.weak		__nv_reservedSMEM_offset_0_alias
	.size		__nv_reservedSMEM_offset_0_alias, 0, 64
	.other		__nv_reservedSMEM_offset_0_alias,@"STO_CUDA_RESERVED_SHARED STV_DEFAULT"
__nv_reservedSMEM_offset_0_alias:
	.zero		0
	.zero		64


//--------------------- .nv.constant0._Z13mandel_kernelffffiiimPi --------------------------
	.section	.nv.constant0._Z13mandel_kernelffffiiimPi,"a",@progbits
	.sectionflags	@""
	.align	4
.nv.constant0._Z13mandel_kernelffffiiimPi:
	.zero		944


//--------------------- SYMBOLS --------------------------

	.type		.nv.reservedSmem.offset0,@object
	.size		.nv.reservedSmem.offset0,0x4
